//
// Generated by NVIDIA NVVM Compiler
//
// Compiler Build ID: CL-36424714
// Cuda compilation tools, release 13.0, V13.0.88
// Based on NVVM 20.0.0
//

.version 9.0
.target sm_100
.address_size 64

	// .globl	_Z20generateStringKernelPcS_i

.visible .entry _Z20generateStringKernelPcS_i(
	.param .u64 .ptr .align 1 _Z20generateStringKernelPcS_i_param_0,
	.param .u64 .ptr .align 1 _Z20generateStringKernelPcS_i_param_1,
	.param .u32 _Z20generateStringKernelPcS_i_param_2
)
{
	.reg .pred 	%p<7>;
	.reg .b16 	%rs<7>;
	.reg .b32 	%r<25>;
	.reg .b64 	%rd<18>;

	ld.param.u64 	%rd9, [_Z20generateStringKernelPcS_i_param_0];
	ld.param.u64 	%rd10, [_Z20generateStringKernelPcS_i_param_1];
	ld.param.u32 	%r13, [_Z20generateStringKernelPcS_i_param_2];
	cvta.to.global.u64 	%rd1, %rd10;
	mov.u32 	%r14, %ctaid.x;
	mov.u32 	%r15, %ntid.x;
	mov.u32 	%r16, %tid.x;
	mad.lo.s32 	%r1, %r14, %r15, %r16;
	setp.ge.s32 	%p1, %r1, %r13;
	@%p1 bra 	$L__BB0_8;
	add.s32 	%r2, %r1, 1;
	mad.lo.s32 	%r17, %r1, %r1, %r1;
	shr.u32 	%r18, %r17, 31;
	add.s32 	%r19, %r17, %r18;
	shr.s32 	%r3, %r19, 1;
	setp.lt.s32 	%p2, %r1, 0;
	@%p2 bra 	$L__BB0_8;
	cvt.u64.u32 	%rd11, %r1;
	cvta.to.global.u64 	%rd12, %rd9;
	add.s64 	%rd2, %rd12, %rd11;
	and.b32  	%r4, %r2, 3;
	setp.lt.u32 	%p3, %r1, 3;
	mov.b32 	%r23, 0;
	@%p3 bra 	$L__BB0_5;
	and.b32  	%r23, %r2, 2147483644;
	ld.global.u8 	%rs6, [%rd2];
	neg.s32 	%r22, %r23;
	cvt.u64.u32 	%rd13, %r3;
	add.s64 	%rd14, %rd13, %rd1;
	add.s64 	%rd16, %rd14, 1;
$L__BB0_4:
	st.global.u8 	[%rd16+-1], %rs6;
	ld.global.u8 	%rs5, [%rd2];
	st.global.u8 	[%rd16], %rs5;
	st.global.u8 	[%rd16+1], %rs5;
	ld.global.u8 	%rs6, [%rd2];
	st.global.u8 	[%rd16+2], %rs6;
	add.s32 	%r22, %r22, 4;
	add.s64 	%rd16, %rd16, 4;
	setp.ne.s32 	%p4, %r22, 0;
	@%p4 bra 	$L__BB0_4;
$L__BB0_5:
	setp.eq.s32 	%p5, %r4, 0;
	@%p5 bra 	$L__BB0_8;
	ld.global.u8 	%rs4, [%rd2];
	add.s32 	%r21, %r23, %r3;
	cvt.u64.u32 	%rd15, %r21;
	add.s64 	%rd17, %rd1, %rd15;
	neg.s32 	%r24, %r4;
$L__BB0_7:
	.pragma "nounroll";
	st.global.u8 	[%rd17], %rs4;
	add.s64 	%rd17, %rd17, 1;
	add.s32 	%r24, %r24, 1;
	setp.ne.s32 	%p6, %r24, 0;
	@%p6 bra 	$L__BB0_7;
$L__BB0_8:
	ret;

}


// ===== COMPILED SASS (sm_100) =====

	.target	sm_100

	.elftype	@"ET_EXEC"


//--------------------- .note.nv.tkinfo           --------------------------
	.section	.note.nv.tkinfo,"",@"SHT_NOTE"
	.sectionflags	@"SHF_NOTE_NV_TKINFO"
	.tkinfo
        /*0018*/ 	.word	0x00000002
        /*0030*/ 	.string	""
        /*0030*/ 	.string	"ptxas"
        /*0030*/ 	.string	"Cuda compilation tools, release 13.0, V13.0.88"
        /*0030*/ 	.string	"Build cuda_13.0.r13.0/compiler.36424714_0"
        /*0030*/ 	.string	"-arch sm_100 -m 64 "



//--------------------- .note.nv.cuinfo           --------------------------
	.section	.note.nv.cuinfo,"",@"SHT_NOTE"
	.sectionflags	@"SHF_NOTE_NV_CUINFO"
        /*0018*/ 	.short	0x0002
        /*001a*/ 	.short	0x0064
        /*001c*/ 	.short	0x0082
	.zero		2


//--------------------- .nv.info                  --------------------------
	.section	.nv.info,"",@"SHT_CUDA_INFO"
	.align	4


	//----- nvinfo : EIATTR_REGCOUNT
	.align		4
        /*0000*/ 	.byte	0x04, 0x2f
        /*0002*/ 	.short	(.L_1 - .L_0)
	.align		4
.L_0:
        /*0004*/ 	.word	index@(_Z20generateStringKernelPcS_i)
        /*0008*/ 	.word	0x00000016


	//----- nvinfo : EIATTR_FRAME_SIZE
	.align		4
.L_1:
        /*000c*/ 	.byte	0x04, 0x11
        /*000e*/ 	.short	(.L_3 - .L_2)
	.align		4
.L_2:
        /*0010*/ 	.word	index@(_Z20generateStringKernelPcS_i)
        /*0014*/ 	.word	0x00000000


	//----- nvinfo : EIATTR_MIN_STACK_SIZE
	.align		4
.L_3:
        /*0018*/ 	.byte	0x04, 0x12
        /*001a*/ 	.short	(.L_5 - .L_4)
	.align		4
.L_4:
        /*001c*/ 	.word	index@(_Z20generateStringKernelPcS_i)
        /*0020*/ 	.word	0x00000000
.L_5:


//--------------------- .nv.compat                --------------------------
	.section	.nv.compat,"",@"SHT_CUDA_COMPAT_INFO"
	.align	4
        /*0000*/ 	.byte	0x02, 0x09, 0x00, 0x00, 0x02, 0x02, 0x01, 0x00, 0x02, 0x05, 0x05, 0x00, 0x03, 0x07, 0x01, 0x01
        /*0010*/ 	.byte	0x02, 0x03, 0x00, 0x00, 0x02, 0x06, 0x01, 0x00, 0x04, 0x0b, 0x08, 0x00, 0x09, 0x00, 0x00, 0x00
        /*0020*/ 	.byte	0x00, 0x00, 0x00, 0x00


//--------------------- .nv.info._Z20generateStringKernelPcS_i --------------------------
	.section	.nv.info._Z20generateStringKernelPcS_i,"",@"SHT_CUDA_INFO"
	.sectionflags	@""
	.align	4


	//----- nvinfo : EIATTR_CUDA_API_VERSION
	.align		4
        /*0000*/ 	.byte	0x04, 0x37
        /*0002*/ 	.short	(.L_7 - .L_6)
.L_6:
        /*0004*/ 	.word	0x00000082


	//----- nvinfo : EIATTR_KPARAM_INFO
	.align		4
.L_7:
        /*0008*/ 	.byte	0x04, 0x17
        /*000a*/ 	.short	(.L_9 - .L_8)
.L_8:
        /*000c*/ 	.word	0x00000000
        /*0010*/ 	.short	0x0002
        /*0012*/ 	.short	0x0010
        /*0014*/ 	.byte	0x00, 0xf0, 0x11, 0x00


	//----- nvinfo : EIATTR_KPARAM_INFO
	.align		4
.L_9:
        /*0018*/ 	.byte	0x04, 0x17
        /*001a*/ 	.short	(.L_11 - .L_10)
.L_10:
        /*001c*/ 	.word	0x00000000
        /*0020*/ 	.short	0x0001
        /*0022*/ 	.short	0x0008
        /*0024*/ 	.byte	0x00, 0xf5, 0x21, 0x00


	//----- nvinfo : EIATTR_KPARAM_INFO
	.align		4
.L_11:
        /*0028*/ 	.byte	0x04, 0x17
        /*002a*/ 	.short	(.L_13 - .L_12)
.L_12:
        /*002c*/ 	.word	0x00000000
        /*0030*/ 	.short	0x0000
        /*0032*/ 	.short	0x0000
        /*0034*/ 	.byte	0x00, 0xf5, 0x21, 0x00


	//----- nvinfo : EIATTR_SPARSE_MMA_MASK
	.align		4
.L_13:
        /*0038*/ 	.byte	0x03, 0x50
        /*003a*/ 	.short	0x0000


	//----- nvinfo : EIATTR_MAXREG_COUNT
	.align		4
        /*003c*/ 	.byte	0x03, 0x1b
        /*003e*/ 	.short	0x00ff


	//----- nvinfo : EIATTR_MERCURY_ISA_VERSION
	.align		4
        /*0040*/ 	.byte	0x03, 0x5f
        /*0042*/ 	.short	0x0101


	//----- nvinfo : EIATTR_VRC_CTA_INIT_COUNT
	.align		4
        /*0044*/ 	.byte	0x02, 0x4a
	.zero		1
	.zero		1


	//----- nvinfo : EIATTR_EXIT_INSTR_OFFSETS
	.align		4
        /*0048*/ 	.byte	0x04, 0x1c
        /*004a*/ 	.short	(.L_15 - .L_14)


	//   ....[0]....
.L_14:
        /*004c*/ 	.word	0x00000070


	//   ....[1]....
        /*0050*/ 	.word	0x00000090


	//   ....[2]....
        /*0054*/ 	.word	0x00000710


	//   ....[3]....
        /*0058*/ 	.word	0x00000800


	//----- nvinfo : EIATTR_CRS_STACK_SIZE
	.align		4
.L_15:
        /*005c*/ 	.byte	0x04, 0x1e
        /*005e*/ 	.short	(.L_17 - .L_16)
.L_16:
        /*0060*/ 	.word	0x00000000


	//----- nvinfo : EIATTR_CBANK_PARAM_SIZE
	.align		4
.L_17:
        /*0064*/ 	.byte	0x03, 0x19
        /*0066*/ 	.short	0x0014


	//----- nvinfo : EIATTR_PARAM_CBANK
	.align		4
        /*0068*/ 	.byte	0x04, 0x0a
        /*006a*/ 	.short	(.L_19 - .L_18)
	.align		4
.L_18:
        /*006c*/ 	.word	index@(.nv.constant0._Z20generateStringKernelPcS_i)
        /*0070*/ 	.short	0x0380
        /*0072*/ 	.short	0x0014


	//----- nvinfo : EIATTR_SW_WAR
	.align		4
.L_19:
        /*0074*/ 	.byte	0x04, 0x36
        /*0076*/ 	.short	(.L_21 - .L_20)
.L_20:
        /*0078*/ 	.word	0x00000008
.L_21:


//--------------------- .nv.callgraph             --------------------------
	.section	.nv.callgraph,"",@"SHT_CUDA_CALLGRAPH"
	.align	4
	.sectionentsize	8
	.align		4
        /*0000*/ 	.word	0x00000000
	.align		4
        /*0004*/ 	.word	0xffffffff
	.align		4
        /*0008*/ 	.word	0x00000000
	.align		4
        /*000c*/ 	.word	0xfffffffe
	.align		4
        /*0010*/ 	.word	0x00000000
	.align		4
        /*0014*/ 	.word	0xfffffffd
	.align		4
        /*0018*/ 	.word	0x00000000
	.align		4
        /*001c*/ 	.word	0xfffffffc


//--------------------- .text._Z20generateStringKernelPcS_i --------------------------
	.section	.text._Z20generateStringKernelPcS_i,"ax",@progbits
	.align	128
        .global         _Z20generateStringKernelPcS_i
        .type           _Z20generateStringKernelPcS_i,@function
        .size           _Z20generateStringKernelPcS_i,(.L_x_11 - _Z20generateStringKernelPcS_i)
        .other          _Z20generateStringKernelPcS_i,@"STO_CUDA_ENTRY STV_DEFAULT"
_Z20generateStringKernelPcS_i:
.text._Z20generateStringKernelPcS_i:
[----:B------:R-:W-:Y:S01]  /*0000*/  LDC R1, c[0x0][0x37c] ;  /* 0x0000df00ff017b82 */ /* 0x000fe20000000800 */
[----:B------:R-:W0:Y:S07]  /*0010*/  S2R R3, SR_TID.X ;  /* 0x0000000000037919 */ /* 0x000e2e0000002100 */
[----:B------:R-:W0:Y:S01]  /*0020*/  S2UR UR4, SR_CTAID.X ;  /* 0x00000000000479c3 */ /* 0x000e220000002500 */
[----:B------:R-:W1:Y:S07]  /*0030*/  LDCU UR5, c[0x0][0x390] ;  /* 0x00007200ff0577ac */ /* 0x000e6e0008000800 */
[----:B------:R-:W0:Y:S02]  /*0040*/  LDC R0, c[0x0][0x360] ;  /* 0x0000d800ff007b82 */ /* 0x000e240000000800 */
[----:B0-----:R-:W-:-:S05]  /*0050*/  IMAD R0, R0, UR4, R3 ;  /* 0x0000000400007c24 */ /* 0x001fca000f8e0203 */
[----:B-1----:R-:W-:-:S13]  /*0060*/  ISETP.GE.AND P0, PT, R0, UR5, PT ;  /* 0x0000000500007c0c */ /* 0x002fda000bf06270 */
[----:B------:R-:W-:Y:S05]  /*0070*/  @P0 EXIT ;  /* 0x000000000000094d */ /* 0x000fea0003800000 */
[----:B------:R-:W-:-:S13]  /*0080*/  ISETP.GE.AND P0, PT, R0, RZ, PT ;  /* 0x000000ff0000720c */ /* 0x000fda0003f06270 */
[----:B------:R-:W-:Y:S05]  /*0090*/  @!P0 EXIT ;  /* 0x000000000000894d */ /* 0x000fea0003800000 */
[----:B------:R-:W0:Y:S01]  /*00a0*/  LDCU.64 UR6, c[0x0][0x380] ;  /* 0x00007000ff0677ac */ /* 0x000e220008000a00 */
[C---:B------:R-:W-:Y:S01]  /*00b0*/  ISETP.GE.U32.AND P0, PT, R0.reuse, 0x3, PT ;  /* 0x000000030000780c */ /* 0x040fe20003f06070 */
[C---:B------:R-:W-:Y:S01]  /*00c0*/  IMAD R2, R0.reuse, R0, R0 ;  /* 0x0000000000027224 */ /* 0x040fe200078e0200 */
[----:B------:R-:W-:Y:S01]  /*00d0*/  BSSY.RECONVERGENT B1, `(.L_x_0) ;  /* 0x0000061000017945 */ /* 0x000fe20003800200 */
[----:B------:R-:W-:Y:S01]  /*00e0*/  VIADD R4, R0, 0x1 ;  /* 0x0000000100047836 */ /* 0x000fe20000000000 */
[----:B------:R-:W1:Y:S01]  /*00f0*/  LDCU.64 UR4, c[0x0][0x358] ;  /* 0x00006b00ff0477ac */ /* 0x000e620008000a00 */
[----:B------:R-:W-:Y:S01]  /*0100*/  IMAD.MOV.U32 R7, RZ, RZ, RZ ;  /* 0x000000ffff077224 */ /* 0x000fe200078e00ff */
[----:B------:R-:W-:-:S04]  /*0110*/  LEA.HI R6, R2, R2, RZ, 0x1 ;  /* 0x0000000202067211 */ /* 0x000fc800078f08ff */
[----:B------:R-:W-:Y:S02]  /*0120*/  SHF.R.S32.HI R6, RZ, 0x1, R6 ;  /* 0x00000001ff067819 */ /* 0x000fe40000011406 */
[----:B0-----:R-:W-:Y:S02]  /*0130*/  IADD3 R2, P1, PT, R0, UR6, RZ ;  /* 0x0000000600027c10 */ /* 0x001fe4000ff3e0ff */
[----:B------:R-:W-:-:S03]  /*0140*/  LOP3.LUT R0, R4, 0x3, RZ, 0xc0, !PT ;  /* 0x0000000304007812 */ /* 0x000fc600078ec0ff */
[----:B------:R-:W-:Y:S01]  /*0150*/  IMAD.X R3, RZ, RZ, UR7, P1 ;  /* 0x00000007ff037e24 */ /* 0x000fe200088e06ff */
[----:B-1----:R-:W-:Y:S07]  /*0160*/  @!P0 BRA `(.L_x_1) ;  /* 0x00000004005c8947 */ /* 0x002fee0003800000 */
[----:B------:R0:W5:Y:S01]  /*0170*/  LDG.E.U8 R9, desc[UR4][R2.64] ;  /* 0x0000000402097981 */ /* 0x000162000c1e1100 */
[----:B------:R-:W1:Y:S01]  /*0180*/  LDCU.64 UR6, c[0x0][0x388] ;  /* 0x00007100ff0677ac */ /* 0x000e620008000a00 */
[----:B------:R-:W-:Y:S01]  /*0190*/  LOP3.LUT R7, R4, 0x7ffffffc, RZ, 0xc0, !PT ;  /* 0x7ffffffc04077812 */ /* 0x000fe200078ec0ff */
[----:B------:R-:W-:Y:S04]  /*01a0*/  BSSY.RELIABLE B0, `(.L_x_2) ;  /* 0x0000046000007945 */ /* 0x000fe80003800100 */
[----:B------:R-:W-:-:S05]  /*01b0*/  IMAD.MOV R8, RZ, RZ, -R7 ;  /* 0x000000ffff087224 */ /* 0x000fca00078e0a07 */
[----:B------:R-:W-:Y:S02]  /*01c0*/  ISETP.GE.AND P0, PT, R8, RZ, PT ;  /* 0x000000ff0800720c */ /* 0x000fe40003f06270 */
[----:B-1----:R-:W-:-:S05]  /*01d0*/  IADD3.X R4, P1, PT, R6, UR6, RZ, PT, !PT ;  /* 0x0000000606047c10 */ /* 0x002fca000bf3e4ff */
[----:B------:R-:W-:-:S06]  /*01e0*/  IMAD.X R5, RZ, RZ, UR7, P1 ;  /* 0x00000007ff057e24 */ /* 0x000fcc00088e06ff */
[----:B0-----:R-:W-:Y:S05]  /*01f0*/  @P0 BRA `(.L_x_3) ;  /* 0x0000000400000947 */ /* 0x001fea0003800000 */
[----:B------:R-:W-:Y:S01]  /*0200*/  IMAD.MOV R10, RZ, RZ, -R8 ;  /* 0x000000ffff0a7224 */ /* 0x000fe200078e0a08 */
[----:B------:R-:W-:Y:S01]  /*0210*/  BSSY.RECONVERGENT B2, `(.L_x_4) ;  /* 0x0000024000027945 */ /* 0x000fe20003800200 */
[----:B------:R-:W-:-:S03]  /*0220*/  PLOP3.LUT P0, PT, PT, PT, PT, 0x80, 0x8 ;  /* 0x000000000008781c */ /* 0x000fc60003f0f070 */
[----:B------:R-:W-:-:S13]  /*0230*/  ISETP.GT.AND P1, PT, R10, 0xc, PT ;  /* 0x0000000c0a00780c */ /* 0x000fda0003f24270 */
[----:B------:R-:W-:Y:S05]  /*0240*/  @!P1 BRA `(.L_x_5) ;  /* 0x0000000000809947 */ /* 0x000fea0003800000 */
[----:B------:R-:W-:-:S13]  /*0250*/  PLOP3.LUT P0, PT, PT, PT, PT, 0x8, 0x80 ;  /* 0x000000000080781c */ /* 0x000fda0003f0e170 */
.L_x_6:
[----:B-----5:R-:W-:Y:S04]  /*0260*/  STG.E.U8 desc[UR4][R4.64+-0x1], R9 ;  /* 0xffffff0904007986 */ /* 0x020fe8000c101104 */
[----:B------:R-:W2:Y:S04]  /*0270*/  LDG.E.U8 R11, desc[UR4][R2.64] ;  /* 0x00000004020b7981 */ /* 0x000ea8000c1e1100 */
[----:B--2---:R-:W-:Y:S04]  /*0280*/  STG.E.U8 desc[UR4][R4.64], R11 ;  /* 0x0000000b04007986 */ /* 0x004fe8000c101104 */
[----:B------:R0:W-:Y:S04]  /*0290*/  STG.E.U8 desc[UR4][R4.64+0x1], R11 ;  /* 0x0000010b04007986 */ /* 0x0001e8000c101104 */
[----:B------:R-:W2:Y:S04]  /*02a0*/  LDG.E.U8 R13, desc[UR4][R2.64] ;  /* 0x00000004020d7981 */ /* 0x000ea8000c1e1100 */
[----:B--2---:R-:W-:Y:S04]  /*02b0*/  STG.E.U8 desc[UR4][R4.64+0x2], R13 ;  /* 0x0000020d04007986 */ /* 0x004fe8000c101104 */
[----:B------:R1:W-:Y:S04]  /*02c0*/  STG.E.U8 desc[UR4][R4.64+0x3], R13 ;  /* 0x0000030d04007986 */ /* 0x0003e8000c101104 */
[----:B------:R-:W2:Y:S04]  /*02d0*/  LDG.E.U8 R15, desc[UR4][R2.64] ;  /* 0x00000004020f7981 */ /* 0x000ea8000c1e1100 */
[----:B--2---:R-:W-:Y:S04]  /*02e0*/  STG.E.U8 desc[UR4][R4.64+0x4], R15 ;  /* 0x0000040f04007986 */ /* 0x004fe8000c101104 */
[----:B------:R2:W-:Y:S04]  /*02f0*/  STG.E.U8 desc[UR4][R4.64+0x5], R15 ;  /* 0x0000050f04007986 */ /* 0x0005e8000c101104 */
[----:B------:R-:W3:Y:S04]  /*0300*/  LDG.E.U8 R17, desc[UR4][R2.64] ;  /* 0x0000000402117981 */ /* 0x000ee8000c1e1100 */
[----:B---3--:R-:W-:Y:S04]  /*0310*/  STG.E.U8 desc[UR4][R4.64+0x6], R17 ;  /* 0x0000061104007986 */ /* 0x008fe8000c101104 */
[----:B------:R-:W-:Y:S04]  /*0320*/  STG.E.U8 desc[UR4][R4.64+0x7], R17 ;  /* 0x0000071104007986 */ /* 0x000fe8000c101104 */
[----:B------:R-:W3:Y:S04]  /*0330*/  LDG.E.U8 R19, desc[UR4][R2.64] ;  /* 0x0000000402137981 */ /* 0x000ee8000c1e1100 */
[----:B---3--:R-:W-:Y:S04]  /*0340*/  STG.E.U8 desc[UR4][R4.64+0x8], R19 ;  /* 0x0000081304007986 */ /* 0x008fe8000c101104 */
[----:B------:R-:W-:Y:S04]  /*0350*/  STG.E.U8 desc[UR4][R4.64+0x9], R19 ;  /* 0x0000091304007986 */ /* 0x000fe8000c101104 */
[----:B0-----:R-:W3:Y:S04]  /*0360*/  LDG.E.U8 R11, desc[UR4][R2.64] ;  /* 0x00000004020b7981 */ /* 0x001ee8000c1e1100 */
[----:B---3--:R-:W-:Y:S04]  /*0370*/  STG.E.U8 desc[UR4][R4.64+0xa], R11 ;  /* 0x00000a0b04007986 */ /* 0x008fe8000c101104 */
[----:B------:R-:W-:Y:S04]  /*0380*/  STG.E.U8 desc[UR4][R4.64+0xb], R11 ;  /* 0x00000b0b04007986 */ /* 0x000fe8000c101104 */
[----:B-1----:R-:W3:Y:S01]  /*0390*/  LDG.E.U8 R13, desc[UR4][R2.64] ;  /* 0x00000004020d7981 */ /* 0x002ee2000c1e1100 */
[----:B------:R-:W-:-:S05]  /*03a0*/  VIADD R8, R8, 0x10 ;  /* 0x0000001008087836 */ /* 0x000fca0000000000 */
[----:B------:R-:W-:Y:S01]  /*03b0*/  ISETP.GE.AND P1, PT, R8, -0xc, PT ;  /* 0xfffffff40800780c */ /* 0x000fe20003f26270 */
[----:B---3--:R-:W-:Y:S04]  /*03c0*/  STG.E.U8 desc[UR4][R4.64+0xc], R13 ;  /* 0x00000c0d04007986 */ /* 0x008fe8000c101104 */
[----:B------:R-:W-:Y:S04]  /*03d0*/  STG.E.U8 desc[UR4][R4.64+0xd], R13 ;  /* 0x00000d0d04007986 */ /* 0x000fe8000c101104 */
[----:B------:R-:W3:Y:S01]  /*03e0*/  LDG.E.U8 R9, desc[UR4][R2.64] ;  /* 0x0000000402097981 */ /* 0x000ee2000c1e1100 */
[----:B------:R-:W-:-:S05]  /*03f0*/  IADD3 R10, P2, PT, R4, 0x10, RZ ;  /* 0x00000010040a7810 */ /* 0x000fca0007f5e0ff */
[----:B--2---:R-:W-:Y:S01]  /*0400*/  IMAD.X R15, RZ, RZ, R5, P2 ;  /* 0x000000ffff0f7224 */ /* 0x004fe200010e0605 */
[----:B---3--:R0:W-:Y:S02]  /*0410*/  STG.E.U8 desc[UR4][R4.64+0xe], R9 ;  /* 0x00000e0904007986 */ /* 0x0081e4000c101104 */
[----:B0-----:R-:W-:Y:S01]  /*0420*/  MOV R4, R10 ;  /* 0x0000000a00047202 */ /* 0x001fe20000000f00 */
[----:B------:R-:W-:Y:S01]  /*0430*/  IMAD.MOV.U32 R5, RZ, RZ, R15 ;  /* 0x000000ffff057224 */ /* 0x000fe200078e000f */
[----:B------:R-:W-:Y:S06]  /*0440*/  @!P1 BRA `(.L_x_6) ;  /* 0xfffffffc00849947 */ /* 0x000fec000383ffff */
.L_x_5:
[----:B------:R-:W-:Y:S05]  /*0450*/  BSYNC.RECONVERGENT B2 ;  /* 0x0000000000027941 */ /* 0x000fea0003800200 */
.L_x_4:
[----:B------:R-:W-:Y:S01]  /*0460*/  IMAD.MOV R10, RZ, RZ, -R8 ;  /* 0x000000ffff0a7224 */ /* 0x000fe200078e0a08 */
[----:B------:R-:W-:Y:S04]  /*0470*/  BSSY.RECONVERGENT B2, `(.L_x_7) ;  /* 0x0000015000027945 */ /* 0x000fe80003800200 */
[----:B------:R-:W-:-:S13]  /*0480*/  ISETP.GT.AND P1, PT, R10, 0x4, PT ;  /* 0x000000040a00780c */ /* 0x000fda0003f24270 */
[----:B------:R-:W-:Y:S05]  /*0490*/  @!P1 BRA `(.L_x_8) ;  /* 0x0000000000489947 */ /* 0x000fea0003800000 */
[----:B-----5:R0:W-:Y:S04]  /*04a0*/  STG.E.U8 desc[UR4][R4.64+-0x1], R9 ;  /* 0xffffff0904007986 */ /* 0x0201e8000c101104 */
[----:B------:R-:W2:Y:S04]  /*04b0*/  LDG.E.U8 R11, desc[UR4][R2.64] ;  /* 0x00000004020b7981 */ /* 0x000ea8000c1e1100 */
[----:B--2---:R-:W-:Y:S04]  /*04c0*/  STG.E.U8 desc[UR4][R4.64], R11 ;  /* 0x0000000b04007986 */ /* 0x004fe8000c101104 */
[----:B------:R1:W-:Y:S04]  /*04d0*/  STG.E.U8 desc[UR4][R4.64+0x1], R11 ;  /* 0x0000010b04007986 */ /* 0x0003e8000c101104 */
[----:B------:R-:W2:Y:S04]  /*04e0*/  LDG.E.U8 R13, desc[UR4][R2.64] ;  /* 0x00000004020d7981 */ /* 0x000ea8000c1e1100 */
[----:B--2---:R-:W-:Y:S04]  /*04f0*/  STG.E.U8 desc[UR4][R4.64+0x2], R13 ;  /* 0x0000020d04007986 */ /* 0x004fe8000c101104 */
[----:B------:R-:W-:Y:S04]  /*0500*/  STG.E.U8 desc[UR4][R4.64+0x3], R13 ;  /* 0x0000030d04007986 */ /* 0x000fe8000c101104 */
[----:B------:R-:W2:Y:S01]  /*0510*/  LDG.E.U8 R15, desc[UR4][R2.64] ;  /* 0x00000004020f7981 */ /* 0x000ea2000c1e1100 */
[----:B------:R-:W-:-:S03]  /*0520*/  IADD3 R10, P1, PT, R4, 0x8, RZ ;  /* 0x00000008040a7810 */ /* 0x000fc60007f3e0ff */
[----:B--2---:R-:W-:Y:S04]  /*0530*/  STG.E.U8 desc[UR4][R4.64+0x4], R15 ;  /* 0x0000040f04007986 */ /* 0x004fe8000c101104 */
[----:B------:R-:W-:Y:S04]  /*0540*/  STG.E.U8 desc[UR4][R4.64+0x5], R15 ;  /* 0x0000050f04007986 */ /* 0x000fe8000c101104 */
[----:B0-----:R-:W2:Y:S01]  /*0550*/  LDG.E.U8 R9, desc[UR4][R2.64] ;  /* 0x0000000402097981 */ /* 0x001ea2000c1e1100 */
[----:B-1----:R-:W-:Y:S01]  /*0560*/  IMAD.X R11, RZ, RZ, R5, P1 ;  /* 0x000000ffff0b7224 */ /* 0x002fe200008e0605 */
[----:B------:R-:W-:Y:S01]  /*0570*/  PLOP3.LUT P0, PT, PT, PT, PT, 0x8, 0x80 ;  /* 0x000000000080781c */ /* 0x000fe20003f0e170 */
[----:B------:R-:W-:Y:S01]  /*0580*/  VIADD R8, R8, 0x8 ;  /* 0x0000000808087836 */ /* 0x000fe20000000000 */
[----:B--2---:R0:W-:Y:S02]  /*0590*/  STG.E.U8 desc[UR4][R4.64+0x6], R9 ;  /* 0x0000060904007986 */ /* 0x0041e4000c101104 */
[----:B0-----:R-:W-:-:S02]  /*05a0*/  IMAD.MOV.U32 R4, RZ, RZ, R10 ;  /* 0x000000ffff047224 */ /* 0x001fc400078e000a */
[----:B------:R-:W-:-:S07]  /*05b0*/  IMAD.MOV.U32 R5, RZ, RZ, R11 ;  /* 0x000000ffff057224 */ /* 0x000fce00078e000b */
.L_x_8:
[----:B------:R-:W-:Y:S05]  /*05c0*/  BSYNC.RECONVERGENT B2 ;  /* 0x0000000000027941 */ /* 0x000fea0003800200 */
.L_x_7:
[----:B------:R-:W-:-:S13]  /*05d0*/  ISETP.NE.OR P0, PT, R8, RZ, P0 ;  /* 0x000000ff0800720c */ /* 0x000fda0000705670 */
[----:B------:R-:W-:Y:S05]  /*05e0*/  @!P0 BREAK.RELIABLE B0 ;  /* 0x0000000000008942 */ /* 0x000fea0003800100 */
[----:B------:R-:W-:Y:S05]  /*05f0*/  @!P0 BRA `(.L_x_1) ;  /* 0x0000000000388947 */ /* 0x000fea0003800000 */
.L_x_3:
[----:B------:R-:W-:Y:S05]  /*0600*/  BSYNC.RELIABLE B0 ;  /* 0x0000000000007941 */ /* 0x000fea0003800100 */
.L_x_2:
[----:B-----5:R0:W-:Y:S04]  /*0610*/  STG.E.U8 desc[UR4][R4.64+-0x1], R9 ;  /* 0xffffff0904007986 */ /* 0x0201e8000c101104 */
[----:B------:R-:W2:Y:S01]  /*0620*/  LDG.E.U8 R11, desc[UR4][R2.64] ;  /* 0x00000004020b7981 */ /* 0x000ea2000c1e1100 */
[----:B------:R-:W-:-:S04]  /*0630*/  IADD3 R8, PT, PT, R8, 0x4, RZ ;  /* 0x0000000408087810 */ /* 0x000fc80007ffe0ff */
[----:B------:R-:W-:Y:S02]  /*0640*/  ISETP.NE.AND P0, PT, R8, RZ, PT ;  /* 0x000000ff0800720c */ /* 0x000fe40003f05270 */
[----:B------:R-:W-:Y:S01]  /*0650*/  IADD3 R10, P1, PT, R4, 0x4, RZ ;  /* 0x00000004040a7810 */ /* 0x000fe20007f3e0ff */
[----:B--2---:R-:W-:Y:S04]  /*0660*/  STG.E.U8 desc[UR4][R4.64], R11 ;  /* 0x0000000b04007986 */ /* 0x004fe8000c101104 */
[----:B------:R-:W-:Y:S04]  /*0670*/  STG.E.U8 desc[UR4][R4.64+0x1], R11 ;  /* 0x0000010b04007986 */ /* 0x000fe8000c101104 */
[----:B0-----:R-:W2:Y:S01]  /*0680*/  LDG.E.U8 R9, desc[UR4][R2.64] ;  /* 0x0000000402097981 */ /* 0x001ea2000c1e1100 */
[----:B------:R-:W-:-:S03]  /*0690*/  IMAD.X R13, RZ, RZ, R5, P1 ;  /* 0x000000ffff0d7224 */ /* 0x000fc600008e0605 */
[----:B--2---:R0:W-:Y:S02]  /*06a0*/  STG.E.U8 desc[UR4][R4.64+0x2], R9 ;  /* 0x0000020904007986 */ /* 0x0041e4000c101104 */
[----:B0-----:R-:W-:Y:S02]  /*06b0*/  IMAD.MOV.U32 R4, RZ, RZ, R10 ;  /* 0x000000ffff047224 */ /* 0x001fe400078e000a */
[----:B------:R-:W-:Y:S01]  /*06c0*/  IMAD.MOV.U32 R5, RZ, RZ, R13 ;  /* 0x000000ffff057224 */ /* 0x000fe200078e000d */
[----:B------:R-:W-:Y:S06]  /*06d0*/  @P0 BRA `(.L_x_2) ;  /* 0xfffffffc00cc0947 */ /* 0x000fec000383ffff */
.L_x_1:
[----:B------:R-:W-:Y:S05]  /*06e0*/  BSYNC.RECONVERGENT B1 ;  /* 0x0000000000017941 */ /* 0x000fea0003800200 */
.L_x_0:
[----:B------:R-:W-:Y:S05]  /*06f0*/  WARPSYNC.ALL ;  /* 0x0000000000007948 */ /* 0x000fea0003800000 */
[----:B------:R-:W-:-:S13]  /*0700*/  ISETP.NE.AND P0, PT, R0, RZ, PT ;  /* 0x000000ff0000720c */ /* 0x000fda0003f05270 */
[----:B------:R-:W-:Y:S05]  /*0710*/  @!P0 EXIT ;  /* 0x000000000000894d */ /* 0x000fea0003800000 */
[----:B------:R0:W5:Y:S01]  /*0720*/  LDG.E.U8 R5, desc[UR4][R2.64] ;  /* 0x0000000402057981 */ /* 0x000162000c1e1100 */
[----:B------:R-:W1:Y:S01]  /*0730*/  LDCU.64 UR6, c[0x0][0x388] ;  /* 0x00007100ff0677ac */ /* 0x000e620008000a00 */
[----:B------:R-:W-:Y:S02]  /*0740*/  IMAD.IADD R6, R6, 0x1, R7 ;  /* 0x0000000106067824 */ /* 0x000fe400078e0207 */
[----:B------:R-:W-:-:S03]  /*0750*/  IMAD.MOV R0, RZ, RZ, -R0 ;  /* 0x000000ffff007224 */ /* 0x000fc600078e0a00 */
[----:B-1----:R-:W-:-:S04]  /*0760*/  IADD3 R6, P0, PT, R6, UR6, RZ ;  /* 0x0000000606067c10 */ /* 0x002fc8000ff1e0ff */
[----:B0-----:R-:W-:-:S09]  /*0770*/  IADD3.X R7, PT, PT, RZ, UR7, RZ, P0, !PT ;  /* 0x00000007ff077c10 */ /* 0x001fd200087fe4ff */
.L_x_9:
[----:B------:R-:W-:Y:S01]  /*0780*/  IMAD.MOV.U32 R2, RZ, RZ, R6 ;  /* 0x000000ffff027224 */ /* 0x000fe200078e0006 */
[----:B------:R-:W-:Y:S01]  /*0790*/  IADD3 R6, P1, PT, R6, 0x1, RZ ;  /* 0x0000000106067810 */ /* 0x000fe20007f3e0ff */
[--C-:B------:R-:W-:Y:S02]  /*07a0*/  IMAD.MOV.U32 R3, RZ, RZ, R7.reuse ;  /* 0x000000ffff037224 */ /* 0x100fe400078e0007 */
[----:B------:R-:W-:Y:S02]  /*07b0*/  VIADD R0, R0, 0x1 ;  /* 0x0000000100007836 */ /* 0x000fe40000000000 */
[----:B------:R-:W-:Y:S01]  /*07c0*/  IMAD.X R7, RZ, RZ, R7, P1 ;  /* 0x000000ffff077224 */ /* 0x000fe200008e0607 */
[----:B-----5:R0:W-:Y:S02]  /*07d0*/  STG.E.U8 desc[UR4][R2.64], R5 ;  /* 0x0000000502007986 */ /* 0x0201e4000c101104 */
[----:B------:R-:W-:-:S13]  /*07e0*/  ISETP.NE.AND P0, PT, R0, RZ, PT ;  /* 0x000000ff0000720c */ /* 0x000fda0003f05270 */
[----:B0-----:R-:W-:Y:S05]  /*07f0*/  @P0 BRA `(.L_x_9) ;  /* 0xfffffffc00e00947 */ /* 0x001fea000383ffff */
[----:B------:R-:W-:Y:S05]  /*0800*/  EXIT ;  /* 0x000000000000794d */ /* 0x000fea0003800000 */
.L_x_10:
[----:B------:R-:W-:-:S00]  /*0810*/  BRA `(.L_x_10) ;  /* 0xfffffffc00fc7947 */ /* 0x000fc0000383ffff */
[----:B------:R-:W-:-:S00]  /*0820*/  NOP ;  /* 0x0000000000007918 */ /* 0x000fc00000000000 */
        /* <DEDUP_REMOVED lines=13> */
.L_x_11:


//--------------------- .nv.shared.reserved.0     --------------------------
	.section	.nv.shared.reserved.0,"aw",@nobits
	.weak		__nv_reservedSMEM_offset_0_alias
	.size		__nv_reservedSMEM_offset_0_alias, 0, 64
	.other		__nv_reservedSMEM_offset_0_alias,@"STO_CUDA_RESERVED_SHARED STV_DEFAULT"
__nv_reservedSMEM_offset_0_alias:
	.zero		0
	.zero		64


//--------------------- .nv.constant0._Z20generateStringKernelPcS_i --------------------------
	.section	.nv.constant0._Z20generateStringKernelPcS_i,"a",@progbits
	.sectionflags	@""
	.align	4
.nv.constant0._Z20generateStringKernelPcS_i:
	.zero		916


//--------------------- SYMBOLS --------------------------

	.type		.nv.reservedSmem.offset0,@object
	.size		.nv.reservedSmem.offset0,0x4
